//
// Generated by NVIDIA NVVM Compiler
//
// Compiler Build ID: CL-36424714
// Cuda compilation tools, release 13.0, V13.0.88
// Based on NVVM 20.0.0
//

.version 9.0
.target sm_100
.address_size 64

	// .globl	_Z14add_mat_kernelPiS_S_
.extern .func  (.param .b32 func_retval0) vprintf
(
	.param .b64 vprintf_param_0,
	.param .b64 vprintf_param_1
)
;
.global .align 1 .b8 $str[7] = {37, 100, 58, 37, 100, 10};

.visible .entry _Z14add_mat_kernelPiS_S_(
	.param .u64 .ptr .align 1 _Z14add_mat_kernelPiS_S__param_0,
	.param .u64 .ptr .align 1 _Z14add_mat_kernelPiS_S__param_1,
	.param .u64 .ptr .align 1 _Z14add_mat_kernelPiS_S__param_2
)
{
	.local .align 8 .b8 	__local_depot0[8];
	.reg .b64 	%SP;
	.reg .b64 	%SPL;
	.reg .b32 	%r<10>;
	.reg .b64 	%rd<15>;

	mov.u64 	%SPL, __local_depot0;
	cvta.local.u64 	%SP, %SPL;
	ld.param.u64 	%rd1, [_Z14add_mat_kernelPiS_S__param_0];
	ld.param.u64 	%rd2, [_Z14add_mat_kernelPiS_S__param_1];
	ld.param.u64 	%rd3, [_Z14add_mat_kernelPiS_S__param_2];
	cvta.to.global.u64 	%rd4, %rd3;
	cvta.to.global.u64 	%rd5, %rd2;
	cvta.to.global.u64 	%rd6, %rd1;
	add.u64 	%rd7, %SP, 0;
	add.u64 	%rd8, %SPL, 0;
	mov.u32 	%r1, %ctaid.x;
	mov.u32 	%r2, %tid.x;
	st.local.v2.u32 	[%rd8], {%r1, %r2};
	mov.u64 	%rd9, $str;
	cvta.global.u64 	%rd10, %rd9;
	{ // callseq 0, 0
	.param .b64 param0;
	st.param.b64 	[param0], %rd10;
	.param .b64 param1;
	st.param.b64 	[param1], %rd7;
	.param .b32 retval0;
	call.uni (retval0), 
	vprintf, 
	(
	param0, 
	param1
	);
	ld.param.b32 	%r3, [retval0];
	} // callseq 0
	mov.u32 	%r5, %ntid.x;
	mad.lo.s32 	%r6, %r1, %r5, %r2;
	mul.wide.s32 	%rd11, %r6, 4;
	add.s64 	%rd12, %rd6, %rd11;
	ld.global.u32 	%r7, [%rd12];
	add.s64 	%rd13, %rd5, %rd11;
	ld.global.u32 	%r8, [%rd13];
	add.s32 	%r9, %r8, %r7;
	add.s64 	%rd14, %rd4, %rd11;
	st.global.u32 	[%rd14], %r9;
	ret;

}


// ===== COMPILED SASS (sm_100) =====

	.target	sm_100

	.elftype	@"ET_EXEC"


//--------------------- .note.nv.tkinfo           --------------------------
	.section	.note.nv.tkinfo,"",@"SHT_NOTE"
	.sectionflags	@"SHF_NOTE_NV_TKINFO"
	.tkinfo
        /*0018*/ 	.word	0x00000002
        /*0030*/ 	.string	""
        /*0030*/ 	.string	"ptxas"
        /*0030*/ 	.string	"Cuda compilation tools, release 13.0, V13.0.88"
        /*0030*/ 	.string	"Build cuda_13.0.r13.0/compiler.36424714_0"
        /*0030*/ 	.string	"-arch sm_100 -m 64 "



//--------------------- .note.nv.cuinfo           --------------------------
	.section	.note.nv.cuinfo,"",@"SHT_NOTE"
	.sectionflags	@"SHF_NOTE_NV_CUINFO"
        /*0018*/ 	.short	0x0002
        /*001a*/ 	.short	0x0064
        /*001c*/ 	.short	0x0082
	.zero		2


//--------------------- .nv.info                  --------------------------
	.section	.nv.info,"",@"SHT_CUDA_INFO"
	.align	4


	//----- nvinfo : EIATTR_REGCOUNT
	.align		4
        /*0000*/ 	.byte	0x04, 0x2f
        /*0002*/ 	.short	(.L_2 - .L_1)
	.align		4
.L_1:
        /*0004*/ 	.word	index@(_Z14add_mat_kernelPiS_S_)
        /*0008*/ 	.word	0x00000018


	//----- nvinfo : EIATTR_FRAME_SIZE
	.align		4
.L_2:
        /*000c*/ 	.byte	0x04, 0x11
        /*000e*/ 	.short	(.L_4 - .L_3)
	.align		4
.L_3:
        /*0010*/ 	.word	index@(_Z14add_mat_kernelPiS_S_)
        /*0014*/ 	.word	0x00000008


	//----- nvinfo : EIATTR_MIN_STACK_SIZE
	.align		4
.L_4:
        /*0018*/ 	.byte	0x04, 0x12
        /*001a*/ 	.short	(.L_6 - .L_5)
	.align		4
.L_5:
        /*001c*/ 	.word	index@(_Z14add_mat_kernelPiS_S_)
        /*0020*/ 	.word	0x00000008
.L_6:


//--------------------- .nv.compat                --------------------------
	.section	.nv.compat,"",@"SHT_CUDA_COMPAT_INFO"
	.align	4
        /*0000*/ 	.byte	0x02, 0x09, 0x00, 0x00, 0x02, 0x02, 0x01, 0x00, 0x02, 0x05, 0x05, 0x00, 0x03, 0x07, 0x01, 0x01
        /*0010*/ 	.byte	0x02, 0x03, 0x00, 0x00, 0x02, 0x06, 0x01, 0x00, 0x04, 0x0b, 0x08, 0x00, 0x09, 0x00, 0x00, 0x00
        /*0020*/ 	.byte	0x00, 0x00, 0x00, 0x00


//--------------------- .nv.info._Z14add_mat_kernelPiS_S_ --------------------------
	.section	.nv.info._Z14add_mat_kernelPiS_S_,"",@"SHT_CUDA_INFO"
	.sectionflags	@""
	.align	4


	//----- nvinfo : EIATTR_CUDA_API_VERSION
	.align		4
        /*0000*/ 	.byte	0x04, 0x37
        /*0002*/ 	.short	(.L_8 - .L_7)
.L_7:
        /*0004*/ 	.word	0x00000082


	//----- nvinfo : EIATTR_KPARAM_INFO
	.align		4
.L_8:
        /*0008*/ 	.byte	0x04, 0x17
        /*000a*/ 	.short	(.L_10 - .L_9)
.L_9:
        /*000c*/ 	.word	0x00000000
        /*0010*/ 	.short	0x0002
        /*0012*/ 	.short	0x0010
        /*0014*/ 	.byte	0x00, 0xf5, 0x21, 0x00


	//----- nvinfo : EIATTR_KPARAM_INFO
	.align		4
.L_10:
        /*0018*/ 	.byte	0x04, 0x17
        /*001a*/ 	.short	(.L_12 - .L_11)
.L_11:
        /*001c*/ 	.word	0x00000000
        /*0020*/ 	.short	0x0001
        /*0022*/ 	.short	0x0008
        /*0024*/ 	.byte	0x00, 0xf5, 0x21, 0x00


	//----- nvinfo : EIATTR_KPARAM_INFO
	.align		4
.L_12:
        /*0028*/ 	.byte	0x04, 0x17
        /*002a*/ 	.short	(.L_14 - .L_13)
.L_13:
        /*002c*/ 	.word	0x00000000
        /*0030*/ 	.short	0x0000
        /*0032*/ 	.short	0x0000
        /*0034*/ 	.byte	0x00, 0xf5, 0x21, 0x00


	//----- nvinfo : EIATTR_SPARSE_MMA_MASK
	.align		4
.L_14:
        /*0038*/ 	.byte	0x03, 0x50
        /*003a*/ 	.short	0x0000


	//----- nvinfo : EIATTR_MAXREG_COUNT
	.align		4
        /*003c*/ 	.byte	0x03, 0x1b
        /*003e*/ 	.short	0x00ff


	//----- nvinfo : EIATTR_EXTERNS
	.align		4
        /*0040*/ 	.byte	0x04, 0x0f
        /*0042*/ 	.short	(.L_16 - .L_15)


	//   ....[0]....
	.align		4
.L_15:
        /*0044*/ 	.word	index@(vprintf)


	//----- nvinfo : EIATTR_MERCURY_ISA_VERSION
	.align		4
.L_16:
        /*0048*/ 	.byte	0x03, 0x5f
        /*004a*/ 	.short	0x0101


	//----- nvinfo : EIATTR_VRC_CTA_INIT_COUNT
	.align		4
        /*004c*/ 	.byte	0x02, 0x4a
	.zero		1
	.zero		1


	//----- nvinfo : EIATTR_SYSCALL_OFFSETS
	.align		4
        /*0050*/ 	.byte	0x04, 0x46
        /*0052*/ 	.short	(.L_18 - .L_17)


	//   ....[0]....
.L_17:
        /*0054*/ 	.word	0x00000100


	//----- nvinfo : EIATTR_EXIT_INSTR_OFFSETS
	.align		4
.L_18:
        /*0058*/ 	.byte	0x04, 0x1c
        /*005a*/ 	.short	(.L_20 - .L_19)


	//   ....[0]....
.L_19:
        /*005c*/ 	.word	0x000001d0


	//----- nvinfo : EIATTR_CBANK_PARAM_SIZE
	.align		4
.L_20:
        /*0060*/ 	.byte	0x03, 0x19
        /*0062*/ 	.short	0x0018


	//----- nvinfo : EIATTR_PARAM_CBANK
	.align		4
        /*0064*/ 	.byte	0x04, 0x0a
        /*0066*/ 	.short	(.L_22 - .L_21)
	.align		4
.L_21:
        /*0068*/ 	.word	index@(.nv.constant0._Z14add_mat_kernelPiS_S_)
        /*006c*/ 	.short	0x0380
        /*006e*/ 	.short	0x0018


	//----- nvinfo : EIATTR_SW_WAR
	.align		4
.L_22:
        /*0070*/ 	.byte	0x04, 0x36
        /*0072*/ 	.short	(.L_24 - .L_23)
.L_23:
        /*0074*/ 	.word	0x00000008
.L_24:


//--------------------- .nv.callgraph             --------------------------
	.section	.nv.callgraph,"",@"SHT_CUDA_CALLGRAPH"
	.align	4
	.sectionentsize	8
	.align		4
        /*0000*/ 	.word	0x00000000
	.align		4
        /*0004*/ 	.word	0xffffffff
	.align		4
        /*0008*/ 	.word	index@(_Z14add_mat_kernelPiS_S_)
	.align		4
        /*000c*/ 	.word	index@(vprintf)
	.align		4
        /*0010*/ 	.word	0x00000000
	.align		4
        /*0014*/ 	.word	0xfffffffe
	.align		4
        /*0018*/ 	.word	0x00000000
	.align		4
        /*001c*/ 	.word	0xfffffffd
	.align		4
        /*0020*/ 	.word	0x00000000
	.align		4
        /*0024*/ 	.word	0xfffffffc


//--------------------- .nv.constant4             --------------------------
	.section	.nv.constant4,"a",@progbits
	.align	8
	.align		8
.nv.constant4:
        /*0000*/ 	.dword	vprintf
	.align		8
        /*0008*/ 	.dword	$str


//--------------------- .text._Z14add_mat_kernelPiS_S_ --------------------------
	.section	.text._Z14add_mat_kernelPiS_S_,"ax",@progbits
	.align	128
        .global         _Z14add_mat_kernelPiS_S_
        .type           _Z14add_mat_kernelPiS_S_,@function
        .size           _Z14add_mat_kernelPiS_S_,(.L_x_2 - _Z14add_mat_kernelPiS_S_)
        .other          _Z14add_mat_kernelPiS_S_,@"STO_CUDA_ENTRY STV_DEFAULT"
_Z14add_mat_kernelPiS_S_:
.text._Z14add_mat_kernelPiS_S_:
[----:B------:R-:W0:Y:S01]  /*0000*/  LDC R1, c[0x0][0x37c] ;  /* 0x0000df00ff017b82 */ /* 0x000e220000000800 */
[----:B------:R-:W1:Y:S01]  /*0010*/  S2R R16, SR_CTAID.X ;  /* 0x0000000000107919 */ /* 0x000e620000002500 */
[----:B0-----:R-:W-:Y:S01]  /*0020*/  IADD3 R1, PT, PT, R1, -0x8, RZ ;  /* 0xfffffff801017810 */ /* 0x001fe20007ffe0ff */
[----:B------:R-:W0:Y:S01]  /*0030*/  LDCU UR4, c[0x0][0x2f8] ;  /* 0x00005f00ff0477ac */ /* 0x000e220008000800 */
[----:B------:R-:W-:Y:S01]  /*0040*/  MOV R0, 0x0 ;  /* 0x0000000000007802 */ /* 0x000fe20000000f00 */
[----:B------:R-:W1:Y:S01]  /*0050*/  S2R R17, SR_TID.X ;  /* 0x0000000000117919 */ /* 0x000e620000002100 */
[----:B------:R-:W2:Y:S02]  /*0060*/  LDCU.64 UR6, c[0x4][0x8] ;  /* 0x01000100ff0677ac */ /* 0x000ea40008000a00 */
[----:B------:R3:W4:Y:S01]  /*0070*/  LDC.64 R2, c[0x4][R0] ;  /* 0x0100000000027b82 */ /* 0x0007220000000a00 */
[----:B------:R-:W5:Y:S01]  /*0080*/  LDCU UR5, c[0x0][0x2fc] ;  /* 0x00005f80ff0577ac */ /* 0x000f620008000800 */
[----:B------:R-:W1:Y:S01]  /*0090*/  LDCU.64 UR36, c[0x0][0x358] ;  /* 0x00006b00ff2477ac */ /* 0x000e620008000a00 */
[----:B0-----:R-:W-:-:S02]  /*00a0*/  IADD3 R6, P0, PT, R1, UR4, RZ ;  /* 0x0000000401067c10 */ /* 0x001fc4000ff1e0ff */
[----:B--2---:R-:W-:Y:S01]  /*00b0*/  MOV R4, UR6 ;  /* 0x0000000600047c02 */ /* 0x004fe20008000f00 */
[----:B------:R-:W-:Y:S01]  /*00c0*/  IMAD.U32 R5, RZ, RZ, UR7 ;  /* 0x00000007ff057e24 */ /* 0x000fe2000f8e00ff */
[----:B-----5:R-:W-:Y:S01]  /*00d0*/  IADD3.X R7, PT, PT, RZ, UR5, RZ, P0, !PT ;  /* 0x00000005ff077c10 */ /* 0x020fe200087fe4ff */
[----:B-1----:R3:W-:Y:S08]  /*00e0*/  STL.64 [R1], R16 ;  /* 0x0000001001007387 */ /* 0x0027f00000100a00 */
[----:B------:R-:W-:-:S07]  /*00f0*/  LEPC R20, `(.L_x_0) ;  /* 0x000000001014794e */ /* 0x000fce0000000000 */
[----:B---34-:R-:W-:Y:S05]  /*0100*/  CALL.ABS.NOINC R2 ;  /* 0x0000000002007343 */ /* 0x018fea0003c00000 */
.L_x_0:
[----:B------:R-:W0:Y:S01]  /*0110*/  LDC.64 R2, c[0x0][0x380] ;  /* 0x0000e000ff027b82 */ /* 0x000e220000000a00 */
[----:B------:R-:W1:Y:S07]  /*0120*/  LDCU UR4, c[0x0][0x360] ;  /* 0x00006c00ff0477ac */ /* 0x000e6e0008000800 */
[----:B------:R-:W2:Y:S08]  /*0130*/  LDC.64 R4, c[0x0][0x388] ;  /* 0x0000e200ff047b82 */ /* 0x000eb00000000a00 */
[----:B------:R-:W3:Y:S01]  /*0140*/  LDC.64 R6, c[0x0][0x390] ;  /* 0x0000e400ff067b82 */ /* 0x000ee20000000a00 */
[----:B-1----:R-:W-:-:S04]  /*0150*/  IMAD R17, R16, UR4, R17 ;  /* 0x0000000410117c24 */ /* 0x002fc8000f8e0211 */
[----:B0-----:R-:W-:-:S06]  /*0160*/  IMAD.WIDE R2, R17, 0x4, R2 ;  /* 0x0000000411027825 */ /* 0x001fcc00078e0202 */
[----:B------:R-:W4:Y:S01]  /*0170*/  LDG.E R2, desc[UR36][R2.64] ;  /* 0x0000002402027981 */ /* 0x000f22000c1e1900 */
[----:B--2---:R-:W-:-:S06]  /*0180*/  IMAD.WIDE R4, R17, 0x4, R4 ;  /* 0x0000000411047825 */ /* 0x004fcc00078e0204 */
[----:B------:R-:W4:Y:S01]  /*0190*/  LDG.E R5, desc[UR36][R4.64] ;  /* 0x0000002404057981 */ /* 0x000f22000c1e1900 */
[----:B---3--:R-:W-:-:S04]  /*01a0*/  IMAD.WIDE R6, R17, 0x4, R6 ;  /* 0x0000000411067825 */ /* 0x008fc800078e0206 */
[----:B----4-:R-:W-:-:S05]  /*01b0*/  IMAD.IADD R9, R2, 0x1, R5 ;  /* 0x0000000102097824 */ /* 0x010fca00078e0205 */
[----:B------:R-:W-:Y:S01]  /*01c0*/  STG.E desc[UR36][R6.64], R9 ;  /* 0x0000000906007986 */ /* 0x000fe2000c101924 */
[----:B------:R-:W-:Y:S05]  /*01d0*/  EXIT ;  /* 0x000000000000794d */ /* 0x000fea0003800000 */
.L_x_1:
[----:B------:R-:W-:-:S00]  /*01e0*/  BRA `(.L_x_1) ;  /* 0xfffffffc00fc7947 */ /* 0x000fc0000383ffff */
[----:B------:R-:W-:-:S00]  /*01f0*/  NOP ;  /* 0x0000000000007918 */ /* 0x000fc00000000000 */
        /* <DEDUP_REMOVED lines=8> */
.L_x_2:


//--------------------- .nv.global.init           --------------------------
	.section	.nv.global.init,"aw",@progbits
.nv.global.init:
	.type		$str,@object
	.size		$str,(.L_0 - $str)
$str:
        /*0000*/ 	.byte	0x25, 0x64, 0x3a, 0x25, 0x64, 0x0a, 0x00
.L_0:


//--------------------- .nv.shared.reserved.0     --------------------------
	.section	.nv.shared.reserved.0,"aw",@nobits
	.weak		__nv_reservedSMEM_offset_0_alias
	.size		__nv_reservedSMEM_offset_0_alias, 0, 64
	.other		__nv_reservedSMEM_offset_0_alias,@"STO_CUDA_RESERVED_SHARED STV_DEFAULT"
__nv_reservedSMEM_offset_0_alias:
	.zero		0
	.zero		64


//--------------------- .nv.constant0._Z14add_mat_kernelPiS_S_ --------------------------
	.section	.nv.constant0._Z14add_mat_kernelPiS_S_,"a",@progbits
	.sectionflags	@""
	.align	4
.nv.constant0._Z14add_mat_kernelPiS_S_:
	.zero		920


//--------------------- SYMBOLS --------------------------

	.type		.nv.reservedSmem.offset0,@object
	.size		.nv.reservedSmem.offset0,0x4
	.type		vprintf,@function
